//
// Generated by NVIDIA NVVM Compiler
//
// Compiler Build ID: CL-36424714
// Cuda compilation tools, release 13.0, V13.0.88
// Based on NVVM 20.0.0
//

.version 9.0
.target sm_100
.address_size 64

	// .globl	_Z16kernelHelloWorldv
.extern .func  (.param .b32 func_retval0) vprintf
(
	.param .b64 vprintf_param_0,
	.param .b64 vprintf_param_1
)
;
.global .align 1 .b8 $str[51] = {72, 101, 108, 108, 111, 32, 102, 114, 111, 109, 32, 116, 104, 101, 32, 83, 116, 97, 116, 105, 99, 32, 76, 105, 98, 114, 97, 114, 121, 32, 67, 85, 68, 65, 32, 107, 101, 114, 110, 101, 108, 32, 112, 114, 111, 106, 101, 99, 116, 10};

.visible .entry _Z16kernelHelloWorldv()
{
	.reg .b32 	%r<3>;
	.reg .b64 	%rd<3>;

	mov.u64 	%rd1, $str;
	cvta.global.u64 	%rd2, %rd1;
	{ // callseq 0, 0
	.param .b64 param0;
	st.param.b64 	[param0], %rd2;
	.param .b64 param1;
	st.param.b64 	[param1], 0;
	.param .b32 retval0;
	call.uni (retval0), 
	vprintf, 
	(
	param0, 
	param1
	);
	ld.param.b32 	%r1, [retval0];
	} // callseq 0
	ret;

}
	// .globl	_Z15kernelVectorAddPKiS0_Pii
.visible .entry _Z15kernelVectorAddPKiS0_Pii(
	.param .u64 .ptr .align 1 _Z15kernelVectorAddPKiS0_Pii_param_0,
	.param .u64 .ptr .align 1 _Z15kernelVectorAddPKiS0_Pii_param_1,
	.param .u64 .ptr .align 1 _Z15kernelVectorAddPKiS0_Pii_param_2,
	.param .u32 _Z15kernelVectorAddPKiS0_Pii_param_3
)
{
	.reg .pred 	%p<2>;
	.reg .b32 	%r<9>;
	.reg .b64 	%rd<11>;

	ld.param.u64 	%rd1, [_Z15kernelVectorAddPKiS0_Pii_param_0];
	ld.param.u64 	%rd2, [_Z15kernelVectorAddPKiS0_Pii_param_1];
	ld.param.u64 	%rd3, [_Z15kernelVectorAddPKiS0_Pii_param_2];
	ld.param.u32 	%r2, [_Z15kernelVectorAddPKiS0_Pii_param_3];
	mov.u32 	%r3, %ntid.x;
	mov.u32 	%r4, %ctaid.x;
	mov.u32 	%r5, %tid.x;
	mad.lo.s32 	%r1, %r3, %r4, %r5;
	setp.ge.s32 	%p1, %r1, %r2;
	@%p1 bra 	$L__BB1_2;
	cvta.to.global.u64 	%rd4, %rd1;
	cvta.to.global.u64 	%rd5, %rd2;
	cvta.to.global.u64 	%rd6, %rd3;
	mul.wide.s32 	%rd7, %r1, 4;
	add.s64 	%rd8, %rd4, %rd7;
	ld.global.u32 	%r6, [%rd8];
	add.s64 	%rd9, %rd5, %rd7;
	ld.global.u32 	%r7, [%rd9];
	add.s32 	%r8, %r7, %r6;
	add.s64 	%rd10, %rd6, %rd7;
	st.global.u32 	[%rd10], %r8;
$L__BB1_2:
	ret;

}


// ===== COMPILED SASS (sm_100) =====

	.target	sm_100

	.elftype	@"ET_EXEC"


//--------------------- .note.nv.tkinfo           --------------------------
	.section	.note.nv.tkinfo,"",@"SHT_NOTE"
	.sectionflags	@"SHF_NOTE_NV_TKINFO"
	.tkinfo
        /*0018*/ 	.word	0x00000002
        /*0030*/ 	.string	""
        /*0030*/ 	.string	"ptxas"
        /*0030*/ 	.string	"Cuda compilation tools, release 13.0, V13.0.88"
        /*0030*/ 	.string	"Build cuda_13.0.r13.0/compiler.36424714_0"
        /*0030*/ 	.string	"-arch sm_100 -m 64 "



//--------------------- .note.nv.cuinfo           --------------------------
	.section	.note.nv.cuinfo,"",@"SHT_NOTE"
	.sectionflags	@"SHF_NOTE_NV_CUINFO"
        /*0018*/ 	.short	0x0002
        /*001a*/ 	.short	0x0064
        /*001c*/ 	.short	0x0082
	.zero		2


//--------------------- .nv.info                  --------------------------
	.section	.nv.info,"",@"SHT_CUDA_INFO"
	.align	4


	//----- nvinfo : EIATTR_REGCOUNT
	.align		4
        /*0000*/ 	.byte	0x04, 0x2f
        /*0002*/ 	.short	(.L_2 - .L_1)
	.align		4
.L_1:
        /*0004*/ 	.word	index@(_Z16kernelHelloWorldv)
        /*0008*/ 	.word	0x00000018


	//----- nvinfo : EIATTR_FRAME_SIZE
	.align		4
.L_2:
        /*000c*/ 	.byte	0x04, 0x11
        /*000e*/ 	.short	(.L_4 - .L_3)
	.align		4
.L_3:
        /*0010*/ 	.word	index@(_Z16kernelHelloWorldv)
        /*0014*/ 	.word	0x00000000


	//----- nvinfo : EIATTR_REGCOUNT
	.align		4
.L_4:
        /*0018*/ 	.byte	0x04, 0x2f
        /*001a*/ 	.short	(.L_6 - .L_5)
	.align		4
.L_5:
        /*001c*/ 	.word	index@(_Z15kernelVectorAddPKiS0_Pii)
        /*0020*/ 	.word	0x0000000c


	//----- nvinfo : EIATTR_FRAME_SIZE
	.align		4
.L_6:
        /*0024*/ 	.byte	0x04, 0x11
        /*0026*/ 	.short	(.L_8 - .L_7)
	.align		4
.L_7:
        /*0028*/ 	.word	index@(_Z15kernelVectorAddPKiS0_Pii)
        /*002c*/ 	.word	0x00000000


	//----- nvinfo : EIATTR_MIN_STACK_SIZE
	.align		4
.L_8:
        /*0030*/ 	.byte	0x04, 0x12
        /*0032*/ 	.short	(.L_10 - .L_9)
	.align		4
.L_9:
        /*0034*/ 	.word	index@(_Z15kernelVectorAddPKiS0_Pii)
        /*0038*/ 	.word	0x00000000


	//----- nvinfo : EIATTR_MIN_STACK_SIZE
	.align		4
.L_10:
        /*003c*/ 	.byte	0x04, 0x12
        /*003e*/ 	.short	(.L_12 - .L_11)
	.align		4
.L_11:
        /*0040*/ 	.word	index@(_Z16kernelHelloWorldv)
        /*0044*/ 	.word	0x00000000
.L_12:


//--------------------- .nv.compat                --------------------------
	.section	.nv.compat,"",@"SHT_CUDA_COMPAT_INFO"
	.align	4
        /*0000*/ 	.byte	0x02, 0x09, 0x00, 0x00, 0x02, 0x02, 0x01, 0x00, 0x02, 0x05, 0x05, 0x00, 0x03, 0x07, 0x01, 0x01
        /*0010*/ 	.byte	0x02, 0x03, 0x00, 0x00, 0x02, 0x06, 0x01, 0x00, 0x04, 0x0b, 0x08, 0x00, 0x09, 0x00, 0x00, 0x00
        /*0020*/ 	.byte	0x00, 0x00, 0x00, 0x00


//--------------------- .nv.info._Z15kernelVectorAddPKiS0_Pii --------------------------
	.section	.nv.info._Z15kernelVectorAddPKiS0_Pii,"",@"SHT_CUDA_INFO"
	.sectionflags	@""
	.align	4


	//----- nvinfo : EIATTR_CUDA_API_VERSION
	.align		4
        /*0000*/ 	.byte	0x04, 0x37
        /*0002*/ 	.short	(.L_14 - .L_13)
.L_13:
        /*0004*/ 	.word	0x00000082


	//----- nvinfo : EIATTR_KPARAM_INFO
	.align		4
.L_14:
        /*0008*/ 	.byte	0x04, 0x17
        /*000a*/ 	.short	(.L_16 - .L_15)
.L_15:
        /*000c*/ 	.word	0x00000000
        /*0010*/ 	.short	0x0003
        /*0012*/ 	.short	0x0018
        /*0014*/ 	.byte	0x00, 0xf0, 0x11, 0x00


	//----- nvinfo : EIATTR_KPARAM_INFO
	.align		4
.L_16:
        /*0018*/ 	.byte	0x04, 0x17
        /*001a*/ 	.short	(.L_18 - .L_17)
.L_17:
        /*001c*/ 	.word	0x00000000
        /*0020*/ 	.short	0x0002
        /*0022*/ 	.short	0x0010
        /*0024*/ 	.byte	0x00, 0xf5, 0x21, 0x00


	//----- nvinfo : EIATTR_KPARAM_INFO
	.align		4
.L_18:
        /*0028*/ 	.byte	0x04, 0x17
        /*002a*/ 	.short	(.L_20 - .L_19)
.L_19:
        /*002c*/ 	.word	0x00000000
        /*0030*/ 	.short	0x0001
        /*0032*/ 	.short	0x0008
        /*0034*/ 	.byte	0x00, 0xf5, 0x21, 0x00


	//----- nvinfo : EIATTR_KPARAM_INFO
	.align		4
.L_20:
        /*0038*/ 	.byte	0x04, 0x17
        /*003a*/ 	.short	(.L_22 - .L_21)
.L_21:
        /*003c*/ 	.word	0x00000000
        /*0040*/ 	.short	0x0000
        /*0042*/ 	.short	0x0000
        /*0044*/ 	.byte	0x00, 0xf5, 0x21, 0x00


	//----- nvinfo : EIATTR_SPARSE_MMA_MASK
	.align		4
.L_22:
        /*0048*/ 	.byte	0x03, 0x50
        /*004a*/ 	.short	0x0000


	//----- nvinfo : EIATTR_MAXREG_COUNT
	.align		4
        /*004c*/ 	.byte	0x03, 0x1b
        /*004e*/ 	.short	0x00ff


	//----- nvinfo : EIATTR_MERCURY_ISA_VERSION
	.align		4
        /*0050*/ 	.byte	0x03, 0x5f
        /*0052*/ 	.short	0x0101


	//----- nvinfo : EIATTR_VRC_CTA_INIT_COUNT
	.align		4
        /*0054*/ 	.byte	0x02, 0x4a
	.zero		1
	.zero		1


	//----- nvinfo : EIATTR_EXIT_INSTR_OFFSETS
	.align		4
        /*0058*/ 	.byte	0x04, 0x1c
        /*005a*/ 	.short	(.L_24 - .L_23)


	//   ....[0]....
.L_23:
        /*005c*/ 	.word	0x00000070


	//   ....[1]....
        /*0060*/ 	.word	0x00000130


	//----- nvinfo : EIATTR_CBANK_PARAM_SIZE
	.align		4
.L_24:
        /*0064*/ 	.byte	0x03, 0x19
        /*0066*/ 	.short	0x001c


	//----- nvinfo : EIATTR_PARAM_CBANK
	.align		4
        /*0068*/ 	.byte	0x04, 0x0a
        /*006a*/ 	.short	(.L_26 - .L_25)
	.align		4
.L_25:
        /*006c*/ 	.word	index@(.nv.constant0._Z15kernelVectorAddPKiS0_Pii)
        /*0070*/ 	.short	0x0380
        /*0072*/ 	.short	0x001c


	//----- nvinfo : EIATTR_SW_WAR
	.align		4
.L_26:
        /*0074*/ 	.byte	0x04, 0x36
        /*0076*/ 	.short	(.L_28 - .L_27)
.L_27:
        /*0078*/ 	.word	0x00000008
.L_28:


//--------------------- .nv.info._Z16kernelHelloWorldv --------------------------
	.section	.nv.info._Z16kernelHelloWorldv,"",@"SHT_CUDA_INFO"
	.sectionflags	@""
	.align	4


	//----- nvinfo : EIATTR_CUDA_API_VERSION
	.align		4
        /*0000*/ 	.byte	0x04, 0x37
        /*0002*/ 	.short	(.L_30 - .L_29)
.L_29:
        /*0004*/ 	.word	0x00000082


	//----- nvinfo : EIATTR_SPARSE_MMA_MASK
	.align		4
.L_30:
        /*0008*/ 	.byte	0x03, 0x50
        /*000a*/ 	.short	0x0000


	//----- nvinfo : EIATTR_MAXREG_COUNT
	.align		4
        /*000c*/ 	.byte	0x03, 0x1b
        /*000e*/ 	.short	0x00ff


	//----- nvinfo : EIATTR_EXTERNS
	.align		4
        /*0010*/ 	.byte	0x04, 0x0f
        /*0012*/ 	.short	(.L_32 - .L_31)


	//   ....[0]....
	.align		4
.L_31:
        /*0014*/ 	.word	index@(vprintf)


	//----- nvinfo : EIATTR_MERCURY_ISA_VERSION
	.align		4
.L_32:
        /*0018*/ 	.byte	0x03, 0x5f
        /*001a*/ 	.short	0x0101


	//----- nvinfo : EIATTR_VRC_CTA_INIT_COUNT
	.align		4
        /*001c*/ 	.byte	0x02, 0x4a
	.zero		1
	.zero		1


	//----- nvinfo : EIATTR_SYSCALL_OFFSETS
	.align		4
        /*0020*/ 	.byte	0x04, 0x46
        /*0022*/ 	.short	(.L_34 - .L_33)


	//   ....[0]....
.L_33:
        /*0024*/ 	.word	0x00000080


	//----- nvinfo : EIATTR_EXIT_INSTR_OFFSETS
	.align		4
.L_34:
        /*0028*/ 	.byte	0x04, 0x1c
        /*002a*/ 	.short	(.L_36 - .L_35)


	//   ....[0]....
.L_35:
        /*002c*/ 	.word	0x00000090


	//----- nvinfo : EIATTR_SW_WAR
	.align		4
.L_36:
        /*0030*/ 	.byte	0x04, 0x36
        /*0032*/ 	.short	(.L_38 - .L_37)
.L_37:
        /*0034*/ 	.word	0x00000008
.L_38:


//--------------------- .nv.callgraph             --------------------------
	.section	.nv.callgraph,"",@"SHT_CUDA_CALLGRAPH"
	.align	4
	.sectionentsize	8
	.align		4
        /*0000*/ 	.word	0x00000000
	.align		4
        /*0004*/ 	.word	0xffffffff
	.align		4
        /*0008*/ 	.word	index@(_Z16kernelHelloWorldv)
	.align		4
        /*000c*/ 	.word	index@(vprintf)
	.align		4
        /*0010*/ 	.word	0x00000000
	.align		4
        /*0014*/ 	.word	0xfffffffe
	.align		4
        /*0018*/ 	.word	0x00000000
	.align		4
        /*001c*/ 	.word	0xfffffffd
	.align		4
        /*0020*/ 	.word	0x00000000
	.align		4
        /*0024*/ 	.word	0xfffffffc


//--------------------- .nv.constant4             --------------------------
	.section	.nv.constant4,"a",@progbits
	.align	8
	.align		8
.nv.constant4:
        /*0000*/ 	.dword	$str
	.align		8
        /*0008*/ 	.dword	vprintf


//--------------------- .text._Z15kernelVectorAddPKiS0_Pii --------------------------
	.section	.text._Z15kernelVectorAddPKiS0_Pii,"ax",@progbits
	.align	128
        .global         _Z15kernelVectorAddPKiS0_Pii
        .type           _Z15kernelVectorAddPKiS0_Pii,@function
        .size           _Z15kernelVectorAddPKiS0_Pii,(.L_x_3 - _Z15kernelVectorAddPKiS0_Pii)
        .other          _Z15kernelVectorAddPKiS0_Pii,@"STO_CUDA_ENTRY STV_DEFAULT"
_Z15kernelVectorAddPKiS0_Pii:
.text._Z15kernelVectorAddPKiS0_Pii:
[----:B------:R-:W-:Y:S01]  /*0000*/  LDC R1, c[0x0][0x37c] ;  /* 0x0000df00ff017b82 */ /* 0x000fe20000000800 */
[----:B------:R-:W0:Y:S01]  /*0010*/  S2R R9, SR_CTAID.X ;  /* 0x0000000000097919 */ /* 0x000e220000002500 */
[----:B------:R-:W0:Y:S01]  /*0020*/  LDCU UR4, c[0x0][0x360] ;  /* 0x00006c00ff0477ac */ /* 0x000e220008000800 */
[----:B------:R-:W0:Y:S01]  /*0030*/  S2R R0, SR_TID.X ;  /* 0x0000000000007919 */ /* 0x000e220000002100 */
[----:B------:R-:W1:Y:S01]  /*0040*/  LDCU UR5, c[0x0][0x398] ;  /* 0x00007300ff0577ac */ /* 0x000e620008000800 */
[----:B0-----:R-:W-:-:S05]  /*0050*/  IMAD R9, R9, UR4, R0 ;  /* 0x0000000409097c24 */ /* 0x001fca000f8e0200 */
[----:B-1----:R-:W-:-:S13]  /*0060*/  ISETP.GE.AND P0, PT, R9, UR5, PT ;  /* 0x0000000509007c0c */ /* 0x002fda000bf06270 */
[----:B------:R-:W-:Y:S05]  /*0070*/  @P0 EXIT ;  /* 0x000000000000094d */ /* 0x000fea0003800000 */
[----:B------:R-:W0:Y:S01]  /*0080*/  LDC.64 R2, c[0x0][0x380] ;  /* 0x0000e000ff027b82 */ /* 0x000e220000000a00 */
[----:B------:R-:W1:Y:S07]  /*0090*/  LDCU.64 UR4, c[0x0][0x358] ;  /* 0x00006b00ff0477ac */ /* 0x000e6e0008000a00 */
[----:B------:R-:W2:Y:S08]  /*00a0*/  LDC.64 R4, c[0x0][0x388] ;  /* 0x0000e200ff047b82 */ /* 0x000eb00000000a00 */
[----:B------:R-:W3:Y:S01]  /*00b0*/  LDC.64 R6, c[0x0][0x390] ;  /* 0x0000e400ff067b82 */ /* 0x000ee20000000a00 */
[----:B0-----:R-:W-:-:S06]  /*00c0*/  IMAD.WIDE R2, R9, 0x4, R2 ;  /* 0x0000000409027825 */ /* 0x001fcc00078e0202 */
[----:B-1----:R-:W4:Y:S01]  /*00d0*/  LDG.E R2, desc[UR4][R2.64] ;  /* 0x0000000402027981 */ /* 0x002f22000c1e1900 */
[----:B--2---:R-:W-:-:S06]  /*00e0*/  IMAD.WIDE R4, R9, 0x4, R4 ;  /* 0x0000000409047825 */ /* 0x004fcc00078e0204 */
[----:B------:R-:W4:Y:S01]  /*00f0*/  LDG.E R5, desc[UR4][R4.64] ;  /* 0x0000000404057981 */ /* 0x000f22000c1e1900 */
[----:B---3--:R-:W-:Y:S01]  /*0100*/  IMAD.WIDE R6, R9, 0x4, R6 ;  /* 0x0000000409067825 */ /* 0x008fe200078e0206 */
[----:B----4-:R-:W-:-:S05]  /*0110*/  IADD3 R9, PT, PT, R2, R5, RZ ;  /* 0x0000000502097210 */ /* 0x010fca0007ffe0ff */
[----:B------:R-:W-:Y:S01]  /*0120*/  STG.E desc[UR4][R6.64], R9 ;  /* 0x0000000906007986 */ /* 0x000fe2000c101904 */
[----:B------:R-:W-:Y:S05]  /*0130*/  EXIT ;  /* 0x000000000000794d */ /* 0x000fea0003800000 */
.L_x_0:
[----:B------:R-:W-:-:S00]  /*0140*/  BRA `(.L_x_0) ;  /* 0xfffffffc00fc7947 */ /* 0x000fc0000383ffff */
[----:B------:R-:W-:-:S00]  /*0150*/  NOP ;  /* 0x0000000000007918 */ /* 0x000fc00000000000 */
        /* <DEDUP_REMOVED lines=10> */
.L_x_3:


//--------------------- .text._Z16kernelHelloWorldv --------------------------
	.section	.text._Z16kernelHelloWorldv,"ax",@progbits
	.align	128
        .global         _Z16kernelHelloWorldv
        .type           _Z16kernelHelloWorldv,@function
        .size           _Z16kernelHelloWorldv,(.L_x_4 - _Z16kernelHelloWorldv)
        .other          _Z16kernelHelloWorldv,@"STO_CUDA_ENTRY STV_DEFAULT"
_Z16kernelHelloWorldv:
.text._Z16kernelHelloWorldv:
[----:B------:R-:W0:Y:S01]  /*0000*/  LDC R1, c[0x0][0x37c] ;  /* 0x0000df00ff017b82 */ /* 0x000e220000000800 */
[----:B------:R-:W-:Y:S01]  /*0010*/  MOV R0, 0x8 ;  /* 0x0000000800007802 */ /* 0x000fe20000000f00 */
[----:B------:R-:W1:Y:S01]  /*0020*/  LDCU.64 UR4, c[0x4][URZ] ;  /* 0x01000000ff0477ac */ /* 0x000e620008000a00 */
[----:B------:R-:W-:-:S05]  /*0030*/  CS2R R6, SRZ ;  /* 0x0000000000067805 */ /* 0x000fca000001ff00 */
[----:B------:R2:W3:Y:S01]  /*0040*/  LDC.64 R2, c[0x4][R0] ;  /* 0x0100000000027b82 */ /* 0x0004e20000000a00 */
[----:B-1----:R-:W-:Y:S02]  /*0050*/  IMAD.U32 R4, RZ, RZ, UR4 ;  /* 0x00000004ff047e24 */ /* 0x002fe4000f8e00ff */
[----:B--2---:R-:W-:-:S07]  /*0060*/  IMAD.U32 R5, RZ, RZ, UR5 ;  /* 0x00000005ff057e24 */ /* 0x004fce000f8e00ff */
[----:B------:R-:W-:-:S07]  /*0070*/  LEPC R20, `(.L_x_1) ;  /* 0x000000001014794e */ /* 0x000fce0000000000 */
[----:B0--3--:R-:W-:Y:S05]  /*0080*/  CALL.ABS.NOINC R2 ;  /* 0x0000000002007343 */ /* 0x009fea0003c00000 */
.L_x_1:
[----:B------:R-:W-:Y:S05]  /*0090*/  EXIT ;  /* 0x000000000000794d */ /* 0x000fea0003800000 */
.L_x_2:
        /* <DEDUP_REMOVED lines=14> */
.L_x_4:


//--------------------- .nv.global.init           --------------------------
	.section	.nv.global.init,"aw",@progbits
.nv.global.init:
	.type		$str,@object
	.size		$str,(.L_0 - $str)
$str:
        /*0000*/ 	.byte	0x48, 0x65, 0x6c, 0x6c, 0x6f, 0x20, 0x66, 0x72, 0x6f, 0x6d, 0x20, 0x74, 0x68, 0x65, 0x20, 0x53
        /*0010*/ 	.byte	0x74, 0x61, 0x74, 0x69, 0x63, 0x20, 0x4c, 0x69, 0x62, 0x72, 0x61, 0x72, 0x79, 0x20, 0x43, 0x55
        /*0020*/ 	.byte	0x44, 0x41, 0x20, 0x6b, 0x65, 0x72, 0x6e, 0x65, 0x6c, 0x20, 0x70, 0x72, 0x6f, 0x6a, 0x65, 0x63
        /*0030*/ 	.byte	0x74, 0x0a, 0x00
.L_0:


//--------------------- .nv.shared.reserved.0     --------------------------
	.section	.nv.shared.reserved.0,"aw",@nobits
	.weak		__nv_reservedSMEM_offset_0_alias
	.size		__nv_reservedSMEM_offset_0_alias, 0, 64
	.other		__nv_reservedSMEM_offset_0_alias,@"STO_CUDA_RESERVED_SHARED STV_DEFAULT"
__nv_reservedSMEM_offset_0_alias:
	.zero		0
	.zero		64


//--------------------- .nv.constant0._Z15kernelVectorAddPKiS0_Pii --------------------------
	.section	.nv.constant0._Z15kernelVectorAddPKiS0_Pii,"a",@progbits
	.sectionflags	@""
	.align	4
.nv.constant0._Z15kernelVectorAddPKiS0_Pii:
	.zero		924


//--------------------- .nv.constant0._Z16kernelHelloWorldv --------------------------
	.section	.nv.constant0._Z16kernelHelloWorldv,"a",@progbits
	.sectionflags	@""
	.align	4
.nv.constant0._Z16kernelHelloWorldv:
	.zero		896


//--------------------- SYMBOLS --------------------------

	.type		.nv.reservedSmem.offset0,@object
	.size		.nv.reservedSmem.offset0,0x4
	.type		vprintf,@function
